	.headerflags	@"EF_CUDA_TEXMODE_UNIFIED EF_CUDA_64BIT_ADDRESS EF_CUDA_ACCELERATORS EF_CUDA_SM90 EF_CUDA_VIRTUAL_SM(EF_CUDA_SM90)"
	.elftype	@"ET_EXEC"


//--------------------- .nv.info                  --------------------------
	.section	.nv.info,"",@"SHT_CUDA_INFO"
	.align	4


	//----- nvinfo : EIATTR_REGCOUNT
	.align		4
        /*0000*/ 	.byte	0x04, 0x2f
        /*0002*/ 	.short	(.L_1 - .L_0)
	.align		4
.L_0:
        /*0004*/ 	.word	index@(triton_poi_fused__to_copy_arange_clamp_mul_sub_32)
        /*0008*/ 	.word	0x0000000a


	//----- nvinfo : EIATTR_MIN_STACK_SIZE
	.align		4
.L_1:
        /*000c*/ 	.byte	0x04, 0x12
        /*000e*/ 	.short	(.L_3 - .L_2)
	.align		4
.L_2:
        /*0010*/ 	.word	index@(triton_poi_fused__to_copy_arange_clamp_mul_sub_32)
        /*0014*/ 	.word	0x00000000


	//----- nvinfo : EIATTR_FRAME_SIZE
	.align		4
.L_3:
        /*0018*/ 	.byte	0x04, 0x11
        /*001a*/ 	.short	(.L_5 - .L_4)
	.align		4
.L_4:
        /*001c*/ 	.word	index@(triton_poi_fused__to_copy_arange_clamp_mul_sub_32)
        /*0020*/ 	.word	0x00000000


	//----- nvinfo : EIATTR_MIN_STACK_SIZE
	.align		4
.L_5:
        /*0024*/ 	.byte	0x04, 0x12
        /*0026*/ 	.short	(.L_7 - .L_6)
	.align		4
.L_6:
        /*0028*/ 	.word	index@(triton_poi_fused__to_copy_arange_clamp_mul_sub_32)
        /*002c*/ 	.word	0x00000000
.L_7:


//--------------------- .nv.info.triton_poi_fused__to_copy_arange_clamp_mul_sub_32 --------------------------
	.section	.nv.info.triton_poi_fused__to_copy_arange_clamp_mul_sub_32,"",@"SHT_CUDA_INFO"
	.sectionflags	@""
	.align	4


	//----- nvinfo : EIATTR_CUDA_API_VERSION
	.align		4
        /*0000*/ 	.byte	0x04, 0x37
        /*0002*/ 	.short	(.L_9 - .L_8)
.L_8:
        /*0004*/ 	.word	0x0000007c


	//----- nvinfo : EIATTR_KPARAM_INFO
	.align		4
.L_9:
        /*0008*/ 	.byte	0x04, 0x17
        /*000a*/ 	.short	(.L_11 - .L_10)
.L_10:
        /*000c*/ 	.word	0x00000000
        /*0010*/ 	.short	0x0001
        /*0012*/ 	.short	0x0008
        /*0014*/ 	.byte	0x00, 0xf0, 0x11, 0x00


	//----- nvinfo : EIATTR_KPARAM_INFO
	.align		4
.L_11:
        /*0018*/ 	.byte	0x04, 0x17
        /*001a*/ 	.short	(.L_13 - .L_12)
.L_12:
        /*001c*/ 	.word	0x00000000
        /*0020*/ 	.short	0x0000
        /*0022*/ 	.short	0x0000
        /*0024*/ 	.byte	0x00, 0xf4, 0x21, 0x00


	//----- nvinfo : EIATTR_SPARSE_MMA_MASK
	.align		4
.L_13:
        /*0028*/ 	.byte	0x03, 0x50
        /*002a*/ 	.short	0x0000


	//----- nvinfo : EIATTR_MAXREG_COUNT
	.align		4
        /*002c*/ 	.byte	0x03, 0x1b
        /*002e*/ 	.short	0x00ff


	//----- nvinfo : EIATTR_EXIT_INSTR_OFFSETS
	.align		4
        /*0030*/ 	.byte	0x04, 0x1c
        /*0032*/ 	.short	(.L_15 - .L_14)


	//   ....[0]....
.L_14:
        /*0034*/ 	.word	0x000000f0


	//   ....[1]....
        /*0038*/ 	.word	0x00000120


	//----- nvinfo : EIATTR_REQNTID
	.align		4
.L_15:
        /*003c*/ 	.byte	0x04, 0x10
        /*003e*/ 	.short	(.L_17 - .L_16)
.L_16:
        /*0040*/ 	.word	0x00000020
        /*0044*/ 	.word	0x00000001
        /*0048*/ 	.word	0x00000001


	//----- nvinfo : EIATTR_CBANK_PARAM_SIZE
	.align		4
.L_17:
        /*004c*/ 	.byte	0x03, 0x19
        /*004e*/ 	.short	0x000c


	//----- nvinfo : EIATTR_PARAM_CBANK
	.align		4
        /*0050*/ 	.byte	0x04, 0x0a
        /*0052*/ 	.short	(.L_19 - .L_18)
	.align		4
.L_18:
        /*0054*/ 	.word	index@(.nv.constant0.triton_poi_fused__to_copy_arange_clamp_mul_sub_32)
        /*0058*/ 	.short	0x0210
        /*005a*/ 	.short	0x000c


	//----- nvinfo : EIATTR_SW_WAR
	.align		4
.L_19:
        /*005c*/ 	.byte	0x04, 0x36
        /*005e*/ 	.short	(.L_21 - .L_20)
.L_20:
        /*0060*/ 	.word	0x00000008
.L_21:


//--------------------- .nv.callgraph             --------------------------
	.section	.nv.callgraph,"",@"SHT_CUDA_CALLGRAPH"
	.align	4
	.sectionentsize	8
	.align		4
        /*0000*/ 	.word	0x00000000
	.align		4
        /*0004*/ 	.word	0xffffffff
	.align		4
        /*0008*/ 	.word	0x00000000
	.align		4
        /*000c*/ 	.word	0xfffffffe
	.align		4
        /*0010*/ 	.word	0x00000000
	.align		4
        /*0014*/ 	.word	0xfffffffd
	.align		4
        /*0018*/ 	.word	0x00000000
	.align		4
        /*001c*/ 	.word	0xfffffffc


//--------------------- .text.triton_poi_fused__to_copy_arange_clamp_mul_sub_32 --------------------------
	.section	.text.triton_poi_fused__to_copy_arange_clamp_mul_sub_32,"ax",@progbits
	.align	128
        .global         triton_poi_fused__to_copy_arange_clamp_mul_sub_32
        .type           triton_poi_fused__to_copy_arange_clamp_mul_sub_32,@function
        .size           triton_poi_fused__to_copy_arange_clamp_mul_sub_32,(.L_x_1 - triton_poi_fused__to_copy_arange_clamp_mul_sub_32)
        .other          triton_poi_fused__to_copy_arange_clamp_mul_sub_32,@"STO_CUDA_ENTRY STV_DEFAULT"
triton_poi_fused__to_copy_arange_clamp_mul_sub_32:
.text.triton_poi_fused__to_copy_arange_clamp_mul_sub_32:
[----:B------:R-:W0:Y:S02]  /*0000*/  LDC R1, c[0x0][0x28] ;  /* 0x00000a00ff017b82 */ /* 0x000e240000000800 */
[----:B------:R-:W1:Y:S01]  /*0010*/  S2R R6, SR_TID.X ;  /* 0x0000000000067919 */ /* 0x000e620000002100 */
[----:B------:R-:W2:Y:S01]  /*0020*/  LDC.64 R2, c[0x0][0x210] ;  /* 0x00008400ff027b82 */ /* 0x000ea20000000a00 */
[----:B------:R-:W3:Y:S01]  /*0030*/  S2R R5, SR_CTAID.X ;  /* 0x0000000000057919 */ /* 0x000ee20000002500 */
[C---:B-1----:R-:W-:Y:S02]  /*0040*/  LOP3.LUT R0, R6.reuse, 0xf, RZ, 0xc0, !PT ;  /* 0x0000000f06007812 */ /* 0x042fe400078ec0ff */
[----:B------:R-:W-:-:S03]  /*0050*/  LOP3.LUT P0, RZ, R6, 0x10, RZ, 0xc0, !PT ;  /* 0x0000001006ff7812 */ /* 0x000fc6000780c0ff */
[----:B---3--:R-:W-:-:S04]  /*0060*/  IMAD R5, R5, 0x10, R0 ;  /* 0x0000001005057824 */ /* 0x008fc800078e0200 */
[C---:B--2---:R-:W-:Y:S01]  /*0070*/  IMAD.WIDE R2, R5.reuse, 0x4, R2 ;  /* 0x0000000405027825 */ /* 0x044fe200078e0202 */
[----:B------:R-:W-:Y:S02]  /*0080*/  I2FP.F32.S32 R0, R5 ;  /* 0x0000000500007245 */ /* 0x000fe40000201400 */
[----:B------:R-:W-:-:S03]  /*0090*/  ISETP.LT.AND P0, PT, R5, 0x10, !P0 ;  /* 0x000000100500780c */ /* 0x000fc60004701270 */
[----:B------:R-:W-:-:S05]  /*00a0*/  FMUL R0, R0, 0.066666670143604278564 ;  /* 0x3d88888900007820 */ /* 0x000fca0000400000 */
[----:B------:R-:W-:-:S04]  /*00b0*/  FMNMX R0, RZ, R0, !PT ;  /* 0x00000000ff007209 */ /* 0x000fc80007800000 */
[----:B------:R-:W1:Y:S02]  /*00c0*/  F2I.TRUNC.NTZ R4, R0 ;  /* 0x0000000000047305 */ /* 0x000e64000020f100 */
[----:B-1----:R-:W-:-:S05]  /*00d0*/  I2FP.F32.S32 R7, R4 ;  /* 0x0000000400077245 */ /* 0x002fca0000201400 */
[----:B------:R-:W-:Y:S01]  /*00e0*/  FADD.SAT R7, R0, -R7 ;  /* 0x8000000700077221 */ /* 0x000fe20000002000 */
[----:B------:R-:W-:Y:S06]  /*00f0*/  @!P0 EXIT ;  /* 0x000000000000894d */ /* 0x000fec0003800000 */
[----:B------:R-:W-:Y:S02]  /*0100*/  ULDC.64 UR4, c[0x0][0x208] ;  /* 0x0000820000047ab9 */ /* 0x000fe40000000a00 */
[----:B------:R-:W-:Y:S01]  /*0110*/  STG.E desc[UR4][R2.64], R7 ;  /* 0x0000000702007986 */ /* 0x000fe2000c101904 */
[----:B------:R-:W-:Y:S05]  /*0120*/  EXIT ;  /* 0x000000000000794d */ /* 0x000fea0003800000 */
.L_x_0:
[----:B------:R-:W-:-:S00]  /*0130*/  BRA `(.L_x_0) ;  /* 0xfffffffc00fc7947 */ /* 0x000fc0000383ffff */
[----:B------:R-:W-:-:S00]  /*0140*/  NOP ;  /* 0x0000000000007918 */ /* 0x000fc00000000000 */
        /* <DEDUP_REMOVED lines=11> */
.L_x_1:


//--------------------- .nv.constant0.triton_poi_fused__to_copy_arange_clamp_mul_sub_32 --------------------------
	.section	.nv.constant0.triton_poi_fused__to_copy_arange_clamp_mul_sub_32,"a",@progbits
	.sectionflags	@""
	.align	4
.nv.constant0.triton_poi_fused__to_copy_arange_clamp_mul_sub_32:
	.zero		540
